//
// Generated by NVIDIA NVVM Compiler
//
// Compiler Build ID: CL-36424714
// Cuda compilation tools, release 13.0, V13.0.88
// Based on NVVM 20.0.0
//

.version 9.0
.target sm_100
.address_size 64

	// .globl	_Z12helloFromGPUv
.extern .func  (.param .b32 func_retval0) vprintf
(
	.param .b64 vprintf_param_0,
	.param .b64 vprintf_param_1
)
;
.global .align 1 .b8 $str[13] = {72, 101, 108, 108, 111, 44, 32, 71, 80, 85, 33, 10};

.visible .entry _Z12helloFromGPUv()
{
	.reg .b32 	%r<3>;
	.reg .b64 	%rd<3>;

	mov.u64 	%rd1, $str;
	cvta.global.u64 	%rd2, %rd1;
	{ // callseq 0, 0
	.param .b64 param0;
	st.param.b64 	[param0], %rd2;
	.param .b64 param1;
	st.param.b64 	[param1], 0;
	.param .b32 retval0;
	call.uni (retval0), 
	vprintf, 
	(
	param0, 
	param1
	);
	ld.param.b32 	%r1, [retval0];
	} // callseq 0
	ret;

}


// ===== COMPILED SASS (sm_100) =====

	.target	sm_100

	.elftype	@"ET_EXEC"


//--------------------- .note.nv.tkinfo           --------------------------
	.section	.note.nv.tkinfo,"",@"SHT_NOTE"
	.sectionflags	@"SHF_NOTE_NV_TKINFO"
	.tkinfo
        /*0018*/ 	.word	0x00000002
        /*0030*/ 	.string	""
        /*0030*/ 	.string	"ptxas"
        /*0030*/ 	.string	"Cuda compilation tools, release 13.0, V13.0.88"
        /*0030*/ 	.string	"Build cuda_13.0.r13.0/compiler.36424714_0"
        /*0030*/ 	.string	"-arch sm_100 -m 64 "



//--------------------- .note.nv.cuinfo           --------------------------
	.section	.note.nv.cuinfo,"",@"SHT_NOTE"
	.sectionflags	@"SHF_NOTE_NV_CUINFO"
        /*0018*/ 	.short	0x0002
        /*001a*/ 	.short	0x0064
        /*001c*/ 	.short	0x0082
	.zero		2


//--------------------- .nv.info                  --------------------------
	.section	.nv.info,"",@"SHT_CUDA_INFO"
	.align	4


	//----- nvinfo : EIATTR_REGCOUNT
	.align		4
        /*0000*/ 	.byte	0x04, 0x2f
        /*0002*/ 	.short	(.L_2 - .L_1)
	.align		4
.L_1:
        /*0004*/ 	.word	index@(_Z12helloFromGPUv)
        /*0008*/ 	.word	0x00000018


	//----- nvinfo : EIATTR_FRAME_SIZE
	.align		4
.L_2:
        /*000c*/ 	.byte	0x04, 0x11
        /*000e*/ 	.short	(.L_4 - .L_3)
	.align		4
.L_3:
        /*0010*/ 	.word	index@(_Z12helloFromGPUv)
        /*0014*/ 	.word	0x00000000


	//----- nvinfo : EIATTR_MIN_STACK_SIZE
	.align		4
.L_4:
        /*0018*/ 	.byte	0x04, 0x12
        /*001a*/ 	.short	(.L_6 - .L_5)
	.align		4
.L_5:
        /*001c*/ 	.word	index@(_Z12helloFromGPUv)
        /*0020*/ 	.word	0x00000000
.L_6:


//--------------------- .nv.compat                --------------------------
	.section	.nv.compat,"",@"SHT_CUDA_COMPAT_INFO"
	.align	4
        /*0000*/ 	.byte	0x02, 0x09, 0x00, 0x00, 0x02, 0x02, 0x01, 0x00, 0x02, 0x05, 0x05, 0x00, 0x03, 0x07, 0x01, 0x01
        /*0010*/ 	.byte	0x02, 0x03, 0x00, 0x00, 0x02, 0x06, 0x01, 0x00, 0x04, 0x0b, 0x08, 0x00, 0x09, 0x00, 0x00, 0x00
        /*0020*/ 	.byte	0x00, 0x00, 0x00, 0x00


//--------------------- .nv.info._Z12helloFromGPUv --------------------------
	.section	.nv.info._Z12helloFromGPUv,"",@"SHT_CUDA_INFO"
	.sectionflags	@""
	.align	4


	//----- nvinfo : EIATTR_CUDA_API_VERSION
	.align		4
        /*0000*/ 	.byte	0x04, 0x37
        /*0002*/ 	.short	(.L_8 - .L_7)
.L_7:
        /*0004*/ 	.word	0x00000082


	//----- nvinfo : EIATTR_SPARSE_MMA_MASK
	.align		4
.L_8:
        /*0008*/ 	.byte	0x03, 0x50
        /*000a*/ 	.short	0x0000


	//----- nvinfo : EIATTR_MAXREG_COUNT
	.align		4
        /*000c*/ 	.byte	0x03, 0x1b
        /*000e*/ 	.short	0x00ff


	//----- nvinfo : EIATTR_EXTERNS
	.align		4
        /*0010*/ 	.byte	0x04, 0x0f
        /*0012*/ 	.short	(.L_10 - .L_9)


	//   ....[0]....
	.align		4
.L_9:
        /*0014*/ 	.word	index@(vprintf)


	//----- nvinfo : EIATTR_MERCURY_ISA_VERSION
	.align		4
.L_10:
        /*0018*/ 	.byte	0x03, 0x5f
        /*001a*/ 	.short	0x0101


	//----- nvinfo : EIATTR_VRC_CTA_INIT_COUNT
	.align		4
        /*001c*/ 	.byte	0x02, 0x4a
	.zero		1
	.zero		1


	//----- nvinfo : EIATTR_SYSCALL_OFFSETS
	.align		4
        /*0020*/ 	.byte	0x04, 0x46
        /*0022*/ 	.short	(.L_12 - .L_11)


	//   ....[0]....
.L_11:
        /*0024*/ 	.word	0x00000080


	//----- nvinfo : EIATTR_EXIT_INSTR_OFFSETS
	.align		4
.L_12:
        /*0028*/ 	.byte	0x04, 0x1c
        /*002a*/ 	.short	(.L_14 - .L_13)


	//   ....[0]....
.L_13:
        /*002c*/ 	.word	0x00000090


	//----- nvinfo : EIATTR_SW_WAR
	.align		4
.L_14:
        /*0030*/ 	.byte	0x04, 0x36
        /*0032*/ 	.short	(.L_16 - .L_15)
.L_15:
        /*0034*/ 	.word	0x00000008
.L_16:


//--------------------- .nv.callgraph             --------------------------
	.section	.nv.callgraph,"",@"SHT_CUDA_CALLGRAPH"
	.align	4
	.sectionentsize	8
	.align		4
        /*0000*/ 	.word	0x00000000
	.align		4
        /*0004*/ 	.word	0xffffffff
	.align		4
        /*0008*/ 	.word	index@(_Z12helloFromGPUv)
	.align		4
        /*000c*/ 	.word	index@(vprintf)
	.align		4
        /*0010*/ 	.word	0x00000000
	.align		4
        /*0014*/ 	.word	0xfffffffe
	.align		4
        /*0018*/ 	.word	0x00000000
	.align		4
        /*001c*/ 	.word	0xfffffffd
	.align		4
        /*0020*/ 	.word	0x00000000
	.align		4
        /*0024*/ 	.word	0xfffffffc


//--------------------- .nv.constant4             --------------------------
	.section	.nv.constant4,"a",@progbits
	.align	8
	.align		8
.nv.constant4:
        /*0000*/ 	.dword	vprintf
	.align		8
        /*0008*/ 	.dword	$str


//--------------------- .text._Z12helloFromGPUv   --------------------------
	.section	.text._Z12helloFromGPUv,"ax",@progbits
	.align	128
        .global         _Z12helloFromGPUv
        .type           _Z12helloFromGPUv,@function
        .size           _Z12helloFromGPUv,(.L_x_2 - _Z12helloFromGPUv)
        .other          _Z12helloFromGPUv,@"STO_CUDA_ENTRY STV_DEFAULT"
_Z12helloFromGPUv:
.text._Z12helloFromGPUv:
[----:B------:R-:W0:Y:S01]  /*0000*/  LDC R1, c[0x0][0x37c] ;  /* 0x0000df00ff017b82 */ /* 0x000e220000000800 */
[----:B------:R-:W-:Y:S01]  /*0010*/  MOV R0, 0x0 ;  /* 0x0000000000007802 */ /* 0x000fe20000000f00 */
[----:B------:R-:W1:Y:S01]  /*0020*/  LDCU.64 UR4, c[0x4][0x8] ;  /* 0x01000100ff0477ac */ /* 0x000e620008000a00 */
[----:B------:R-:W-:-:S05]  /*0030*/  CS2R R6, SRZ ;  /* 0x0000000000067805 */ /* 0x000fca000001ff00 */
[----:B------:R2:W3:Y:S01]  /*0040*/  LDC.64 R2, c[0x4][R0] ;  /* 0x0100000000027b82 */ /* 0x0004e20000000a00 */
[----:B-1----:R-:W-:Y:S02]  /*0050*/  IMAD.U32 R4, RZ, RZ, UR4 ;  /* 0x00000004ff047e24 */ /* 0x002fe4000f8e00ff */
[----:B--2---:R-:W-:-:S07]  /*0060*/  IMAD.U32 R5, RZ, RZ, UR5 ;  /* 0x00000005ff057e24 */ /* 0x004fce000f8e00ff */
[----:B------:R-:W-:-:S07]  /*0070*/  LEPC R20, `(.L_x_0) ;  /* 0x000000001014794e */ /* 0x000fce0000000000 */
[----:B0--3--:R-:W-:Y:S05]  /*0080*/  CALL.ABS.NOINC R2 ;  /* 0x0000000002007343 */ /* 0x009fea0003c00000 */
.L_x_0:
[----:B------:R-:W-:Y:S05]  /*0090*/  EXIT ;  /* 0x000000000000794d */ /* 0x000fea0003800000 */
.L_x_1:
[----:B------:R-:W-:-:S00]  /*00a0*/  BRA `(.L_x_1) ;  /* 0xfffffffc00fc7947 */ /* 0x000fc0000383ffff */
[----:B------:R-:W-:-:S00]  /*00b0*/  NOP ;  /* 0x0000000000007918 */ /* 0x000fc00000000000 */
        /* <DEDUP_REMOVED lines=12> */
.L_x_2:


//--------------------- .nv.global.init           --------------------------
	.section	.nv.global.init,"aw",@progbits
.nv.global.init:
	.type		$str,@object
	.size		$str,(.L_0 - $str)
$str:
        /*0000*/ 	.byte	0x48, 0x65, 0x6c, 0x6c, 0x6f, 0x2c, 0x20, 0x47, 0x50, 0x55, 0x21, 0x0a, 0x00
.L_0:


//--------------------- .nv.shared.reserved.0     --------------------------
	.section	.nv.shared.reserved.0,"aw",@nobits
	.weak		__nv_reservedSMEM_offset_0_alias
	.size		__nv_reservedSMEM_offset_0_alias, 0, 64
	.other		__nv_reservedSMEM_offset_0_alias,@"STO_CUDA_RESERVED_SHARED STV_DEFAULT"
__nv_reservedSMEM_offset_0_alias:
	.zero		0
	.zero		64


//--------------------- .nv.constant0._Z12helloFromGPUv --------------------------
	.section	.nv.constant0._Z12helloFromGPUv,"a",@progbits
	.sectionflags	@""
	.align	4
.nv.constant0._Z12helloFromGPUv:
	.zero		896


//--------------------- SYMBOLS --------------------------

	.type		.nv.reservedSmem.offset0,@object
	.size		.nv.reservedSmem.offset0,0x4
	.type		vprintf,@function
